//
// Generated by NVIDIA NVVM Compiler
//
// Compiler Build ID: CL-36424714
// Cuda compilation tools, release 13.0, V13.0.88
// Based on NVVM 20.0.0
//

.version 9.0
.target sm_100
.address_size 64

	// .globl	_Z5multiPiS_S_

.visible .entry _Z5multiPiS_S_(
	.param .u64 .ptr .align 1 _Z5multiPiS_S__param_0,
	.param .u64 .ptr .align 1 _Z5multiPiS_S__param_1,
	.param .u64 .ptr .align 1 _Z5multiPiS_S__param_2
)
{
	.reg .pred 	%p<4>;
	.reg .b32 	%r<71>;
	.reg .b64 	%rd<13>;

	ld.param.u64 	%rd1, [_Z5multiPiS_S__param_0];
	ld.param.u64 	%rd2, [_Z5multiPiS_S__param_1];
	ld.param.u64 	%rd3, [_Z5multiPiS_S__param_2];
	mov.u32 	%r3, %ctaid.x;
	mov.u32 	%r4, %ntid.x;
	mov.u32 	%r5, %tid.x;
	mad.lo.s32 	%r1, %r3, %r4, %r5;
	mov.u32 	%r6, %ctaid.y;
	mov.u32 	%r7, %ntid.y;
	mov.u32 	%r8, %tid.y;
	mad.lo.s32 	%r2, %r6, %r7, %r8;
	setp.gt.u32 	%p1, %r2, 20;
	setp.gt.s32 	%p2, %r1, 20;
	or.pred  	%p3, %p1, %p2;
	@%p3 bra 	$L__BB0_2;
	cvta.to.global.u64 	%rd4, %rd3;
	cvta.to.global.u64 	%rd5, %rd1;
	cvta.to.global.u64 	%rd6, %rd2;
	mul.lo.s32 	%r9, %r2, 20;
	mul.wide.u32 	%rd7, %r9, 4;
	add.s64 	%rd8, %rd5, %rd7;
	ld.global.u32 	%r10, [%rd8];
	mul.wide.s32 	%rd9, %r1, 4;
	add.s64 	%rd10, %rd6, %rd9;
	ld.global.u32 	%r11, [%rd10];
	mul.lo.s32 	%r12, %r11, %r10;
	ld.global.u32 	%r13, [%rd8+4];
	ld.global.u32 	%r14, [%rd10+80];
	mad.lo.s32 	%r15, %r14, %r13, %r12;
	ld.global.u32 	%r16, [%rd8+8];
	ld.global.u32 	%r17, [%rd10+160];
	mad.lo.s32 	%r18, %r17, %r16, %r15;
	ld.global.u32 	%r19, [%rd8+12];
	ld.global.u32 	%r20, [%rd10+240];
	mad.lo.s32 	%r21, %r20, %r19, %r18;
	ld.global.u32 	%r22, [%rd8+16];
	ld.global.u32 	%r23, [%rd10+320];
	mad.lo.s32 	%r24, %r23, %r22, %r21;
	ld.global.u32 	%r25, [%rd8+20];
	ld.global.u32 	%r26, [%rd10+400];
	mad.lo.s32 	%r27, %r26, %r25, %r24;
	ld.global.u32 	%r28, [%rd8+24];
	ld.global.u32 	%r29, [%rd10+480];
	mad.lo.s32 	%r30, %r29, %r28, %r27;
	ld.global.u32 	%r31, [%rd8+28];
	ld.global.u32 	%r32, [%rd10+560];
	mad.lo.s32 	%r33, %r32, %r31, %r30;
	ld.global.u32 	%r34, [%rd8+32];
	ld.global.u32 	%r35, [%rd10+640];
	mad.lo.s32 	%r36, %r35, %r34, %r33;
	ld.global.u32 	%r37, [%rd8+36];
	ld.global.u32 	%r38, [%rd10+720];
	mad.lo.s32 	%r39, %r38, %r37, %r36;
	ld.global.u32 	%r40, [%rd8+40];
	ld.global.u32 	%r41, [%rd10+800];
	mad.lo.s32 	%r42, %r41, %r40, %r39;
	ld.global.u32 	%r43, [%rd8+44];
	ld.global.u32 	%r44, [%rd10+880];
	mad.lo.s32 	%r45, %r44, %r43, %r42;
	ld.global.u32 	%r46, [%rd8+48];
	ld.global.u32 	%r47, [%rd10+960];
	mad.lo.s32 	%r48, %r47, %r46, %r45;
	ld.global.u32 	%r49, [%rd8+52];
	ld.global.u32 	%r50, [%rd10+1040];
	mad.lo.s32 	%r51, %r50, %r49, %r48;
	ld.global.u32 	%r52, [%rd8+56];
	ld.global.u32 	%r53, [%rd10+1120];
	mad.lo.s32 	%r54, %r53, %r52, %r51;
	ld.global.u32 	%r55, [%rd8+60];
	ld.global.u32 	%r56, [%rd10+1200];
	mad.lo.s32 	%r57, %r56, %r55, %r54;
	ld.global.u32 	%r58, [%rd8+64];
	ld.global.u32 	%r59, [%rd10+1280];
	mad.lo.s32 	%r60, %r59, %r58, %r57;
	ld.global.u32 	%r61, [%rd8+68];
	ld.global.u32 	%r62, [%rd10+1360];
	mad.lo.s32 	%r63, %r62, %r61, %r60;
	ld.global.u32 	%r64, [%rd8+72];
	ld.global.u32 	%r65, [%rd10+1440];
	mad.lo.s32 	%r66, %r65, %r64, %r63;
	ld.global.u32 	%r67, [%rd8+76];
	ld.global.u32 	%r68, [%rd10+1520];
	mad.lo.s32 	%r69, %r68, %r67, %r66;
	add.s32 	%r70, %r9, %r1;
	mul.wide.s32 	%rd11, %r70, 4;
	add.s64 	%rd12, %rd4, %rd11;
	st.global.u32 	[%rd12], %r69;
$L__BB0_2:
	ret;

}


// ===== COMPILED SASS (sm_100) =====

	.target	sm_100

	.elftype	@"ET_EXEC"


//--------------------- .note.nv.tkinfo           --------------------------
	.section	.note.nv.tkinfo,"",@"SHT_NOTE"
	.sectionflags	@"SHF_NOTE_NV_TKINFO"
	.tkinfo
        /*0018*/ 	.word	0x00000002
        /*0030*/ 	.string	""
        /*0030*/ 	.string	"ptxas"
        /*0030*/ 	.string	"Cuda compilation tools, release 13.0, V13.0.88"
        /*0030*/ 	.string	"Build cuda_13.0.r13.0/compiler.36424714_0"
        /*0030*/ 	.string	"-arch sm_100 -m 64 "



//--------------------- .note.nv.cuinfo           --------------------------
	.section	.note.nv.cuinfo,"",@"SHT_NOTE"
	.sectionflags	@"SHF_NOTE_NV_CUINFO"
        /*0018*/ 	.short	0x0002
        /*001a*/ 	.short	0x0064
        /*001c*/ 	.short	0x0082
	.zero		2


//--------------------- .nv.info                  --------------------------
	.section	.nv.info,"",@"SHT_CUDA_INFO"
	.align	4


	//----- nvinfo : EIATTR_REGCOUNT
	.align		4
        /*0000*/ 	.byte	0x04, 0x2f
        /*0002*/ 	.short	(.L_1 - .L_0)
	.align		4
.L_0:
        /*0004*/ 	.word	index@(_Z5multiPiS_S_)
        /*0008*/ 	.word	0x00000020


	//----- nvinfo : EIATTR_FRAME_SIZE
	.align		4
.L_1:
        /*000c*/ 	.byte	0x04, 0x11
        /*000e*/ 	.short	(.L_3 - .L_2)
	.align		4
.L_2:
        /*0010*/ 	.word	index@(_Z5multiPiS_S_)
        /*0014*/ 	.word	0x00000000


	//----- nvinfo : EIATTR_MIN_STACK_SIZE
	.align		4
.L_3:
        /*0018*/ 	.byte	0x04, 0x12
        /*001a*/ 	.short	(.L_5 - .L_4)
	.align		4
.L_4:
        /*001c*/ 	.word	index@(_Z5multiPiS_S_)
        /*0020*/ 	.word	0x00000000
.L_5:


//--------------------- .nv.compat                --------------------------
	.section	.nv.compat,"",@"SHT_CUDA_COMPAT_INFO"
	.align	4
        /*0000*/ 	.byte	0x02, 0x09, 0x00, 0x00, 0x02, 0x02, 0x01, 0x00, 0x02, 0x05, 0x05, 0x00, 0x03, 0x07, 0x01, 0x01
        /*0010*/ 	.byte	0x02, 0x03, 0x00, 0x00, 0x02, 0x06, 0x01, 0x00, 0x04, 0x0b, 0x08, 0x00, 0x09, 0x00, 0x00, 0x00
        /*0020*/ 	.byte	0x00, 0x00, 0x00, 0x00


//--------------------- .nv.info._Z5multiPiS_S_   --------------------------
	.section	.nv.info._Z5multiPiS_S_,"",@"SHT_CUDA_INFO"
	.sectionflags	@""
	.align	4


	//----- nvinfo : EIATTR_CUDA_API_VERSION
	.align		4
        /*0000*/ 	.byte	0x04, 0x37
        /*0002*/ 	.short	(.L_7 - .L_6)
.L_6:
        /*0004*/ 	.word	0x00000082


	//----- nvinfo : EIATTR_KPARAM_INFO
	.align		4
.L_7:
        /*0008*/ 	.byte	0x04, 0x17
        /*000a*/ 	.short	(.L_9 - .L_8)
.L_8:
        /*000c*/ 	.word	0x00000000
        /*0010*/ 	.short	0x0002
        /*0012*/ 	.short	0x0010
        /*0014*/ 	.byte	0x00, 0xf5, 0x21, 0x00


	//----- nvinfo : EIATTR_KPARAM_INFO
	.align		4
.L_9:
        /*0018*/ 	.byte	0x04, 0x17
        /*001a*/ 	.short	(.L_11 - .L_10)
.L_10:
        /*001c*/ 	.word	0x00000000
        /*0020*/ 	.short	0x0001
        /*0022*/ 	.short	0x0008
        /*0024*/ 	.byte	0x00, 0xf5, 0x21, 0x00


	//----- nvinfo : EIATTR_KPARAM_INFO
	.align		4
.L_11:
        /*0028*/ 	.byte	0x04, 0x17
        /*002a*/ 	.short	(.L_13 - .L_12)
.L_12:
        /*002c*/ 	.word	0x00000000
        /*0030*/ 	.short	0x0000
        /*0032*/ 	.short	0x0000
        /*0034*/ 	.byte	0x00, 0xf5, 0x21, 0x00


	//----- nvinfo : EIATTR_SPARSE_MMA_MASK
	.align		4
.L_13:
        /*0038*/ 	.byte	0x03, 0x50
        /*003a*/ 	.short	0x0000


	//----- nvinfo : EIATTR_MAXREG_COUNT
	.align		4
        /*003c*/ 	.byte	0x03, 0x1b
        /*003e*/ 	.short	0x00ff


	//----- nvinfo : EIATTR_MERCURY_ISA_VERSION
	.align		4
        /*0040*/ 	.byte	0x03, 0x5f
        /*0042*/ 	.short	0x0101


	//----- nvinfo : EIATTR_VRC_CTA_INIT_COUNT
	.align		4
        /*0044*/ 	.byte	0x02, 0x4a
	.zero		1
	.zero		1


	//----- nvinfo : EIATTR_EXIT_INSTR_OFFSETS
	.align		4
        /*0048*/ 	.byte	0x04, 0x1c
        /*004a*/ 	.short	(.L_15 - .L_14)


	//   ....[0]....
.L_14:
        /*004c*/ 	.word	0x000000b0


	//   ....[1]....
        /*0050*/ 	.word	0x00000520


	//----- nvinfo : EIATTR_CBANK_PARAM_SIZE
	.align		4
.L_15:
        /*0054*/ 	.byte	0x03, 0x19
        /*0056*/ 	.short	0x0018


	//----- nvinfo : EIATTR_PARAM_CBANK
	.align		4
        /*0058*/ 	.byte	0x04, 0x0a
        /*005a*/ 	.short	(.L_17 - .L_16)
	.align		4
.L_16:
        /*005c*/ 	.word	index@(.nv.constant0._Z5multiPiS_S_)
        /*0060*/ 	.short	0x0380
        /*0062*/ 	.short	0x0018


	//----- nvinfo : EIATTR_SW_WAR
	.align		4
.L_17:
        /*0064*/ 	.byte	0x04, 0x36
        /*0066*/ 	.short	(.L_19 - .L_18)
.L_18:
        /*0068*/ 	.word	0x00000008
.L_19:


//--------------------- .nv.callgraph             --------------------------
	.section	.nv.callgraph,"",@"SHT_CUDA_CALLGRAPH"
	.align	4
	.sectionentsize	8
	.align		4
        /*0000*/ 	.word	0x00000000
	.align		4
        /*0004*/ 	.word	0xffffffff
	.align		4
        /*0008*/ 	.word	0x00000000
	.align		4
        /*000c*/ 	.word	0xfffffffe
	.align		4
        /*0010*/ 	.word	0x00000000
	.align		4
        /*0014*/ 	.word	0xfffffffd
	.align		4
        /*0018*/ 	.word	0x00000000
	.align		4
        /*001c*/ 	.word	0xfffffffc


//--------------------- .text._Z5multiPiS_S_      --------------------------
	.section	.text._Z5multiPiS_S_,"ax",@progbits
	.align	128
        .global         _Z5multiPiS_S_
        .type           _Z5multiPiS_S_,@function
        .size           _Z5multiPiS_S_,(.L_x_1 - _Z5multiPiS_S_)
        .other          _Z5multiPiS_S_,@"STO_CUDA_ENTRY STV_DEFAULT"
_Z5multiPiS_S_:
.text._Z5multiPiS_S_:
[----:B------:R-:W-:Y:S01]  /*0000*/  LDC R1, c[0x0][0x37c] ;  /* 0x0000df00ff017b82 */ /* 0x000fe20000000800 */
[----:B------:R-:W0:Y:S07]  /*0010*/  S2R R3, SR_TID.X ;  /* 0x0000000000037919 */ /* 0x000e2e0000002100 */
[----:B------:R-:W0:Y:S01]  /*0020*/  S2UR UR4, SR_CTAID.X ;  /* 0x00000000000479c3 */ /* 0x000e220000002500 */
[----:B------:R-:W1:Y:S07]  /*0030*/  S2R R0, SR_TID.Y ;  /* 0x0000000000007919 */ /* 0x000e6e0000002200 */
[----:B------:R-:W0:Y:S08]  /*0040*/  LDC R8, c[0x0][0x360] ;  /* 0x0000d800ff087b82 */ /* 0x000e300000000800 */
[----:B------:R-:W1:Y:S08]  /*0050*/  S2UR UR5, SR_CTAID.Y ;  /* 0x00000000000579c3 */ /* 0x000e700000002600 */
[----:B------:R-:W1:Y:S01]  /*0060*/  LDC R7, c[0x0][0x364] ;  /* 0x0000d900ff077b82 */ /* 0x000e620000000800 */
[----:B0-----:R-:W-:-:S05]  /*0070*/  IMAD R8, R8, UR4, R3 ;  /* 0x0000000408087c24 */ /* 0x001fca000f8e0203 */
[----:B------:R-:W-:Y:S01]  /*0080*/  ISETP.GT.AND P0, PT, R8, 0x14, PT ;  /* 0x000000140800780c */ /* 0x000fe20003f04270 */
[----:B-1----:R-:W-:-:S05]  /*0090*/  IMAD R7, R7, UR5, R0 ;  /* 0x0000000507077c24 */ /* 0x002fca000f8e0200 */
[----:B------:R-:W-:-:S13]  /*00a0*/  ISETP.GT.U32.OR P0, PT, R7, 0x14, P0 ;  /* 0x000000140700780c */ /* 0x000fda0000704470 */
[----:B------:R-:W-:Y:S05]  /*00b0*/  @P0 EXIT ;  /* 0x000000000000094d */ /* 0x000fea0003800000 */
[----:B------:R-:W0:Y:S01]  /*00c0*/  LDC.64 R4, c[0x0][0x380] ;  /* 0x0000e000ff047b82 */ /* 0x000e220000000a00 */
[----:B------:R-:W1:Y:S01]  /*00d0*/  LDCU.64 UR4, c[0x0][0x358] ;  /* 0x00006b00ff0477ac */ /* 0x000e620008000a00 */
[----:B------:R-:W-:-:S06]  /*00e0*/  IMAD R7, R7, 0x14, RZ ;  /* 0x0000001407077824 */ /* 0x000fcc00078e02ff */
[----:B------:R-:W2:Y:S01]  /*00f0*/  LDC.64 R2, c[0x0][0x388] ;  /* 0x0000e200ff027b82 */ /* 0x000ea20000000a00 */
[----:B0-----:R-:W-:-:S05]  /*0100*/  IMAD.WIDE.U32 R4, R7, 0x4, R4 ;  /* 0x0000000407047825 */ /* 0x001fca00078e0004 */
[----:B-1----:R-:W3:Y:S01]  /*0110*/  LDG.E R6, desc[UR4][R4.64] ;  /* 0x0000000404067981 */ /* 0x002ee2000c1e1900 */
[----:B--2---:R-:W-:-:S03]  /*0120*/  IMAD.WIDE R2, R8, 0x4, R2 ;  /* 0x0000000408027825 */ /* 0x004fc600078e0202 */
[----:B------:R-:W2:Y:S04]  /*0130*/  LDG.E R27, desc[UR4][R4.64+0x4] ;  /* 0x00000404041b7981 */ /* 0x000ea8000c1e1900 */
[----:B------:R-:W3:Y:S04]  /*0140*/  LDG.E R9, desc[UR4][R2.64] ;  /* 0x0000000402097981 */ /* 0x000ee8000c1e1900 */
[----:B------:R-:W2:Y:S04]  /*0150*/  LDG.E R24, desc[UR4][R2.64+0x50] ;  /* 0x0000500402187981 */ /* 0x000ea8000c1e1900 */
[----:B------:R-:W4:Y:S04]  /*0160*/  LDG.E R17, desc[UR4][R4.64+0x8] ;  /* 0x0000080404117981 */ /* 0x000f28000c1e1900 */
[----:B------:R-:W4:Y:S04]  /*0170*/  LDG.E R14, desc[UR4][R2.64+0xa0] ;  /* 0x0000a004020e7981 */ /* 0x000f28000c1e1900 */
[----:B------:R-:W5:Y:S04]  /*0180*/  LDG.E R12, desc[UR4][R4.64+0xc] ;  /* 0x00000c04040c7981 */ /* 0x000f68000c1e1900 */
        /* <DEDUP_REMOVED lines=14> */
[----:B------:R-:W5:Y:S01]  /*0270*/  LDG.E R29, desc[UR4][R2.64+0x5f0] ;  /* 0x0005f004021d7981 */ /* 0x000f62000c1e1900 */
[----:B---3--:R-:W-:-:S03]  /*0280*/  IMAD R6, R6, R9, RZ ;  /* 0x0000000906067224 */ /* 0x008fc600078e02ff */
[----:B------:R-:W3:Y:S01]  /*0290*/  LDG.E R9, desc[UR4][R2.64+0x320] ;  /* 0x0003200402097981 */ /* 0x000ee2000c1e1900 */
[----:B--2---:R-:W-:-:S03]  /*02a0*/  IMAD R24, R27, R24, R6 ;  /* 0x000000181b187224 */ /* 0x004fc600078e0206 */
[----:B------:R-:W3:Y:S04]  /*02b0*/  LDG.E R6, desc[UR4][R4.64+0x28] ;  /* 0x0000280404067981 */ /* 0x000ee8000c1e1900 */
[----:B------:R-:W2:Y:S01]  /*02c0*/  LDG.E R27, desc[UR4][R2.64+0x5a0] ;  /* 0x0005a004021b7981 */ /* 0x000ea2000c1e1900 */
[----:B----4-:R-:W-:-:S03]  /*02d0*/  IMAD R24, R17, R14, R24 ;  /* 0x0000000e11187224 */ /* 0x010fc600078e0218 */
[----:B------:R-:W4:Y:S04]  /*02e0*/  LDG.E R14, desc[UR4][R4.64+0x2c] ;  /* 0x00002c04040e7981 */ /* 0x000f28000c1e1900 */
[----:B------:R-:W4:Y:S01]  /*02f0*/  LDG.E R17, desc[UR4][R2.64+0x370] ;  /* 0x0003700402117981 */ /* 0x000f22000c1e1900 */
[----:B-----5:R-:W-:-:S03]  /*0300*/  IMAD R24, R12, R15, R24 ;  /* 0x0000000f0c187224 */ /* 0x020fc600078e0218 */
[----:B------:R-:W5:Y:S04]  /*0310*/  LDG.E R12, desc[UR4][R4.64+0x30] ;  /* 0x00003004040c7981 */ /* 0x000f68000c1e1900 */
[----:B------:R-:W5:Y:S01]  /*0320*/  LDG.E R15, desc[UR4][R2.64+0x3c0] ;  /* 0x0003c004020f7981 */ /* 0x000f62000c1e1900 */
[----:B------:R-:W-:-:S03]  /*0330*/  IMAD R24, R0, R13, R24 ;  /* 0x0000000d00187224 */ /* 0x000fc600078e0218 */
[----:B------:R-:W2:Y:S04]  /*0340*/  LDG.E R13, desc[UR4][R4.64+0x34] ;  /* 0x00003404040d7981 */ /* 0x000ea8000c1e1900 */
[----:B------:R-:W2:Y:S01]  /*0350*/  LDG.E R0, desc[UR4][R2.64+0x410] ;  /* 0x0004100402007981 */ /* 0x000ea2000c1e1900 */
        /* <DEDUP_REMOVED lines=13> */
[----:B------:R-:W2:Y:S01]  /*0430*/  LDG.E R24, desc[UR4][R4.64+0x4c] ;  /* 0x00004c0404187981 */ /* 0x000ea2000c1e1900 */
[----:B------:R-:W-:Y:S01]  /*0440*/  IADD3 R7, PT, PT, R8, R7, RZ ;  /* 0x0000000708077210 */ /* 0x000fe20007ffe0ff */
[----:B---3--:R-:W-:Y:S02]  /*0450*/  IMAD R6, R6, R9, R10 ;  /* 0x0000000906067224 */ /* 0x008fe400078e020a */
[----:B------:R-:W0:Y:S02]  /*0460*/  LDC.64 R10, c[0x0][0x390] ;  /* 0x0000e400ff0a7b82 */ /* 0x000e240000000a00 */
[----:B----4-:R-:W-:-:S04]  /*0470*/  IMAD R6, R14, R17, R6 ;  /* 0x000000110e067224 */ /* 0x010fc800078e0206 */
[----:B-----5:R-:W-:-:S04]  /*0480*/  IMAD R6, R12, R15, R6 ;  /* 0x0000000f0c067224 */ /* 0x020fc800078e0206 */
[----:B--2---:R-:W-:-:S04]  /*0490*/  IMAD R0, R13, R0, R6 ;  /* 0x000000000d007224 */ /* 0x004fc800078e0206 */
[----:B------:R-:W-:-:S04]  /*04a0*/  IMAD R0, R18, R21, R0 ;  /* 0x0000001512007224 */ /* 0x000fc800078e0200 */
[----:B------:R-:W-:-:S04]  /*04b0*/  IMAD R0, R20, R23, R0 ;  /* 0x0000001714007224 */ /* 0x000fc800078e0200 */
[----:B------:R-:W-:-:S04]  /*04c0*/  IMAD R0, R22, R25, R0 ;  /* 0x0000001916007224 */ /* 0x000fc800078e0200 */
[----:B------:R-:W-:-:S04]  /*04d0*/  IMAD R0, R16, R19, R0 ;  /* 0x0000001310007224 */ /* 0x000fc800078e0200 */
[----:B------:R-:W-:Y:S02]  /*04e0*/  IMAD R0, R26, R27, R0 ;  /* 0x0000001b1a007224 */ /* 0x000fe400078e0200 */
[----:B0-----:R-:W-:-:S04]  /*04f0*/  IMAD.WIDE R10, R7, 0x4, R10 ;  /* 0x00000004070a7825 */ /* 0x001fc800078e020a */
[----:B------:R-:W-:-:S05]  /*0500*/  IMAD R29, R24, R29, R0 ;  /* 0x0000001d181d7224 */ /* 0x000fca00078e0200 */
[----:B------:R-:W-:Y:S01]  /*0510*/  STG.E desc[UR4][R10.64], R29 ;  /* 0x0000001d0a007986 */ /* 0x000fe2000c101904 */
[----:B------:R-:W-:Y:S05]  /*0520*/  EXIT ;  /* 0x000000000000794d */ /* 0x000fea0003800000 */
.L_x_0:
[----:B------:R-:W-:-:S00]  /*0530*/  BRA `(.L_x_0) ;  /* 0xfffffffc00fc7947 */ /* 0x000fc0000383ffff */
[----:B------:R-:W-:-:S00]  /*0540*/  NOP ;  /* 0x0000000000007918 */ /* 0x000fc00000000000 */
        /* <DEDUP_REMOVED lines=11> */
.L_x_1:


//--------------------- .nv.shared.reserved.0     --------------------------
	.section	.nv.shared.reserved.0,"aw",@nobits
	.weak		__nv_reservedSMEM_offset_0_alias
	.size		__nv_reservedSMEM_offset_0_alias, 0, 64
	.other		__nv_reservedSMEM_offset_0_alias,@"STO_CUDA_RESERVED_SHARED STV_DEFAULT"
__nv_reservedSMEM_offset_0_alias:
	.zero		0
	.zero		64


//--------------------- .nv.constant0._Z5multiPiS_S_ --------------------------
	.section	.nv.constant0._Z5multiPiS_S_,"a",@progbits
	.sectionflags	@""
	.align	4
.nv.constant0._Z5multiPiS_S_:
	.zero		920


//--------------------- SYMBOLS --------------------------

	.type		.nv.reservedSmem.offset0,@object
	.size		.nv.reservedSmem.offset0,0x4
